//
// Generated by NVIDIA NVVM Compiler
//
// Compiler Build ID: CL-36424714
// Cuda compilation tools, release 13.0, V13.0.88
// Based on NVVM 20.0.0
//

.version 9.0
.target sm_100
.address_size 64

	// .globl	_Z12VecAddKernelPfS_S_

.visible .entry _Z12VecAddKernelPfS_S_(
	.param .u64 .ptr .align 1 _Z12VecAddKernelPfS_S__param_0,
	.param .u64 .ptr .align 1 _Z12VecAddKernelPfS_S__param_1,
	.param .u64 .ptr .align 1 _Z12VecAddKernelPfS_S__param_2
)
{
	.reg .b32 	%r<2>;
	.reg .b32 	%f<4>;
	.reg .b64 	%rd<11>;

	ld.param.u64 	%rd1, [_Z12VecAddKernelPfS_S__param_0];
	ld.param.u64 	%rd2, [_Z12VecAddKernelPfS_S__param_1];
	ld.param.u64 	%rd3, [_Z12VecAddKernelPfS_S__param_2];
	cvta.to.global.u64 	%rd4, %rd3;
	cvta.to.global.u64 	%rd5, %rd2;
	cvta.to.global.u64 	%rd6, %rd1;
	mov.u32 	%r1, %tid.x;
	mul.wide.u32 	%rd7, %r1, 4;
	add.s64 	%rd8, %rd6, %rd7;
	ld.global.f32 	%f1, [%rd8];
	add.s64 	%rd9, %rd5, %rd7;
	ld.global.f32 	%f2, [%rd9];
	add.f32 	%f3, %f1, %f2;
	add.s64 	%rd10, %rd4, %rd7;
	st.global.f32 	[%rd10], %f3;
	ret;

}


// ===== COMPILED SASS (sm_100) =====

	.target	sm_100

	.elftype	@"ET_EXEC"


//--------------------- .note.nv.tkinfo           --------------------------
	.section	.note.nv.tkinfo,"",@"SHT_NOTE"
	.sectionflags	@"SHF_NOTE_NV_TKINFO"
	.tkinfo
        /*0018*/ 	.word	0x00000002
        /*0030*/ 	.string	""
        /*0030*/ 	.string	"ptxas"
        /*0030*/ 	.string	"Cuda compilation tools, release 13.0, V13.0.88"
        /*0030*/ 	.string	"Build cuda_13.0.r13.0/compiler.36424714_0"
        /*0030*/ 	.string	"-arch sm_100 -m 64 "



//--------------------- .note.nv.cuinfo           --------------------------
	.section	.note.nv.cuinfo,"",@"SHT_NOTE"
	.sectionflags	@"SHF_NOTE_NV_CUINFO"
        /*0018*/ 	.short	0x0002
        /*001a*/ 	.short	0x0064
        /*001c*/ 	.short	0x0082
	.zero		2


//--------------------- .nv.info                  --------------------------
	.section	.nv.info,"",@"SHT_CUDA_INFO"
	.align	4


	//----- nvinfo : EIATTR_REGCOUNT
	.align		4
        /*0000*/ 	.byte	0x04, 0x2f
        /*0002*/ 	.short	(.L_1 - .L_0)
	.align		4
.L_0:
        /*0004*/ 	.word	index@(_Z12VecAddKernelPfS_S_)
        /*0008*/ 	.word	0x0000000c


	//----- nvinfo : EIATTR_FRAME_SIZE
	.align		4
.L_1:
        /*000c*/ 	.byte	0x04, 0x11
        /*000e*/ 	.short	(.L_3 - .L_2)
	.align		4
.L_2:
        /*0010*/ 	.word	index@(_Z12VecAddKernelPfS_S_)
        /*0014*/ 	.word	0x00000000


	//----- nvinfo : EIATTR_MIN_STACK_SIZE
	.align		4
.L_3:
        /*0018*/ 	.byte	0x04, 0x12
        /*001a*/ 	.short	(.L_5 - .L_4)
	.align		4
.L_4:
        /*001c*/ 	.word	index@(_Z12VecAddKernelPfS_S_)
        /*0020*/ 	.word	0x00000000
.L_5:


//--------------------- .nv.compat                --------------------------
	.section	.nv.compat,"",@"SHT_CUDA_COMPAT_INFO"
	.align	4
        /*0000*/ 	.byte	0x02, 0x09, 0x00, 0x00, 0x02, 0x02, 0x01, 0x00, 0x02, 0x05, 0x05, 0x00, 0x03, 0x07, 0x01, 0x01
        /*0010*/ 	.byte	0x02, 0x03, 0x00, 0x00, 0x02, 0x06, 0x01, 0x00, 0x04, 0x0b, 0x08, 0x00, 0x09, 0x00, 0x00, 0x00
        /*0020*/ 	.byte	0x00, 0x00, 0x00, 0x00


//--------------------- .nv.info._Z12VecAddKernelPfS_S_ --------------------------
	.section	.nv.info._Z12VecAddKernelPfS_S_,"",@"SHT_CUDA_INFO"
	.sectionflags	@""
	.align	4


	//----- nvinfo : EIATTR_CUDA_API_VERSION
	.align		4
        /*0000*/ 	.byte	0x04, 0x37
        /*0002*/ 	.short	(.L_7 - .L_6)
.L_6:
        /*0004*/ 	.word	0x00000082


	//----- nvinfo : EIATTR_KPARAM_INFO
	.align		4
.L_7:
        /*0008*/ 	.byte	0x04, 0x17
        /*000a*/ 	.short	(.L_9 - .L_8)
.L_8:
        /*000c*/ 	.word	0x00000000
        /*0010*/ 	.short	0x0002
        /*0012*/ 	.short	0x0010
        /*0014*/ 	.byte	0x00, 0xf5, 0x21, 0x00


	//----- nvinfo : EIATTR_KPARAM_INFO
	.align		4
.L_9:
        /*0018*/ 	.byte	0x04, 0x17
        /*001a*/ 	.short	(.L_11 - .L_10)
.L_10:
        /*001c*/ 	.word	0x00000000
        /*0020*/ 	.short	0x0001
        /*0022*/ 	.short	0x0008
        /*0024*/ 	.byte	0x00, 0xf5, 0x21, 0x00


	//----- nvinfo : EIATTR_KPARAM_INFO
	.align		4
.L_11:
        /*0028*/ 	.byte	0x04, 0x17
        /*002a*/ 	.short	(.L_13 - .L_12)
.L_12:
        /*002c*/ 	.word	0x00000000
        /*0030*/ 	.short	0x0000
        /*0032*/ 	.short	0x0000
        /*0034*/ 	.byte	0x00, 0xf5, 0x21, 0x00


	//----- nvinfo : EIATTR_SPARSE_MMA_MASK
	.align		4
.L_13:
        /*0038*/ 	.byte	0x03, 0x50
        /*003a*/ 	.short	0x0000


	//----- nvinfo : EIATTR_MAXREG_COUNT
	.align		4
        /*003c*/ 	.byte	0x03, 0x1b
        /*003e*/ 	.short	0x00ff


	//----- nvinfo : EIATTR_MERCURY_ISA_VERSION
	.align		4
        /*0040*/ 	.byte	0x03, 0x5f
        /*0042*/ 	.short	0x0101


	//----- nvinfo : EIATTR_VRC_CTA_INIT_COUNT
	.align		4
        /*0044*/ 	.byte	0x02, 0x4a
	.zero		1
	.zero		1


	//----- nvinfo : EIATTR_EXIT_INSTR_OFFSETS
	.align		4
        /*0048*/ 	.byte	0x04, 0x1c
        /*004a*/ 	.short	(.L_15 - .L_14)


	//   ....[0]....
.L_14:
        /*004c*/ 	.word	0x000000d0


	//----- nvinfo : EIATTR_CBANK_PARAM_SIZE
	.align		4
.L_15:
        /*0050*/ 	.byte	0x03, 0x19
        /*0052*/ 	.short	0x0018


	//----- nvinfo : EIATTR_PARAM_CBANK
	.align		4
        /*0054*/ 	.byte	0x04, 0x0a
        /*0056*/ 	.short	(.L_17 - .L_16)
	.align		4
.L_16:
        /*0058*/ 	.word	index@(.nv.constant0._Z12VecAddKernelPfS_S_)
        /*005c*/ 	.short	0x0380
        /*005e*/ 	.short	0x0018


	//----- nvinfo : EIATTR_SW_WAR
	.align		4
.L_17:
        /*0060*/ 	.byte	0x04, 0x36
        /*0062*/ 	.short	(.L_19 - .L_18)
.L_18:
        /*0064*/ 	.word	0x00000008
.L_19:


//--------------------- .nv.callgraph             --------------------------
	.section	.nv.callgraph,"",@"SHT_CUDA_CALLGRAPH"
	.align	4
	.sectionentsize	8
	.align		4
        /*0000*/ 	.word	0x00000000
	.align		4
        /*0004*/ 	.word	0xffffffff
	.align		4
        /*0008*/ 	.word	0x00000000
	.align		4
        /*000c*/ 	.word	0xfffffffe
	.align		4
        /*0010*/ 	.word	0x00000000
	.align		4
        /*0014*/ 	.word	0xfffffffd
	.align		4
        /*0018*/ 	.word	0x00000000
	.align		4
        /*001c*/ 	.word	0xfffffffc


//--------------------- .text._Z12VecAddKernelPfS_S_ --------------------------
	.section	.text._Z12VecAddKernelPfS_S_,"ax",@progbits
	.align	128
        .global         _Z12VecAddKernelPfS_S_
        .type           _Z12VecAddKernelPfS_S_,@function
        .size           _Z12VecAddKernelPfS_S_,(.L_x_1 - _Z12VecAddKernelPfS_S_)
        .other          _Z12VecAddKernelPfS_S_,@"STO_CUDA_ENTRY STV_DEFAULT"
_Z12VecAddKernelPfS_S_:
.text._Z12VecAddKernelPfS_S_:
[----:B------:R-:W-:Y:S01]  /*0000*/  LDC R1, c[0x0][0x37c] ;  /* 0x0000df00ff017b82 */ /* 0x000fe20000000800 */
[----:B------:R-:W0:Y:S07]  /*0010*/  S2R R9, SR_TID.X ;  /* 0x0000000000097919 */ /* 0x000e2e0000002100 */
[----:B------:R-:W0:Y:S01]  /*0020*/  LDC.64 R2, c[0x0][0x380] ;  /* 0x0000e000ff027b82 */ /* 0x000e220000000a00 */
[----:B------:R-:W1:Y:S07]  /*0030*/  LDCU.64 UR4, c[0x0][0x358] ;  /* 0x00006b00ff0477ac */ /* 0x000e6e0008000a00 */
[----:B------:R-:W2:Y:S08]  /*0040*/  LDC.64 R4, c[0x0][0x388] ;  /* 0x0000e200ff047b82 */ /* 0x000eb00000000a00 */
[----:B------:R-:W3:Y:S01]  /*0050*/  LDC.64 R6, c[0x0][0x390] ;  /* 0x0000e400ff067b82 */ /* 0x000ee20000000a00 */
[----:B0-----:R-:W-:-:S04]  /*0060*/  IMAD.WIDE.U32 R2, R9, 0x4, R2 ;  /* 0x0000000409027825 */ /* 0x001fc800078e0002 */
[C---:B--2---:R-:W-:Y:S02]  /*0070*/  IMAD.WIDE.U32 R4, R9.reuse, 0x4, R4 ;  /* 0x0000000409047825 */ /* 0x044fe400078e0004 */
[----:B-1----:R-:W2:Y:S04]  /*0080*/  LDG.E R2, desc[UR4][R2.64] ;  /* 0x0000000402027981 */ /* 0x002ea8000c1e1900 */
[----:B------:R-:W2:Y:S01]  /*0090*/  LDG.E R5, desc[UR4][R4.64] ;  /* 0x0000000404057981 */ /* 0x000ea2000c1e1900 */
[----:B---3--:R-:W-:-:S04]  /*00a0*/  IMAD.WIDE.U32 R6, R9, 0x4, R6 ;  /* 0x0000000409067825 */ /* 0x008fc800078e0006 */
[----:B--2---:R-:W-:-:S05]  /*00b0*/  FADD R9, R2, R5 ;  /* 0x0000000502097221 */ /* 0x004fca0000000000 */
[----:B------:R-:W-:Y:S01]  /*00c0*/  STG.E desc[UR4][R6.64], R9 ;  /* 0x0000000906007986 */ /* 0x000fe2000c101904 */
[----:B------:R-:W-:Y:S05]  /*00d0*/  EXIT ;  /* 0x000000000000794d */ /* 0x000fea0003800000 */
.L_x_0:
[----:B------:R-:W-:-:S00]  /*00e0*/  BRA `(.L_x_0) ;  /* 0xfffffffc00fc7947 */ /* 0x000fc0000383ffff */
[----:B------:R-:W-:-:S00]  /*00f0*/  NOP ;  /* 0x0000000000007918 */ /* 0x000fc00000000000 */
        /* <DEDUP_REMOVED lines=8> */
.L_x_1:


//--------------------- .nv.shared.reserved.0     --------------------------
	.section	.nv.shared.reserved.0,"aw",@nobits
	.weak		__nv_reservedSMEM_offset_0_alias
	.size		__nv_reservedSMEM_offset_0_alias, 0, 64
	.other		__nv_reservedSMEM_offset_0_alias,@"STO_CUDA_RESERVED_SHARED STV_DEFAULT"
__nv_reservedSMEM_offset_0_alias:
	.zero		0
	.zero		64


//--------------------- .nv.constant0._Z12VecAddKernelPfS_S_ --------------------------
	.section	.nv.constant0._Z12VecAddKernelPfS_S_,"a",@progbits
	.sectionflags	@""
	.align	4
.nv.constant0._Z12VecAddKernelPfS_S_:
	.zero		920


//--------------------- SYMBOLS --------------------------

	.type		.nv.reservedSmem.offset0,@object
	.size		.nv.reservedSmem.offset0,0x4
